	.headerflags	@"EF_CUDA_TEXMODE_UNIFIED EF_CUDA_64BIT_ADDRESS EF_CUDA_ACCELERATORS EF_CUDA_SM90 EF_CUDA_VIRTUAL_SM(EF_CUDA_SM90)"
	.elftype	@"ET_EXEC"


//--------------------- .nv.info                  --------------------------
	.section	.nv.info,"",@"SHT_CUDA_INFO"
	.align	4


	//----- nvinfo : EIATTR_REGCOUNT
	.align		4
        /*0000*/ 	.byte	0x04, 0x2f
        /*0002*/ 	.short	(.L_3 - .L_2)
	.align		4
.L_2:
        /*0004*/ 	.word	index@(triton_poi_fused__native_batch_norm_legit_no_training_avg_pool2d_cat_relu_29)
        /*0008*/ 	.word	0x00000020


	//----- nvinfo : EIATTR_MIN_STACK_SIZE
	.align		4
.L_3:
        /*000c*/ 	.byte	0x04, 0x12
        /*000e*/ 	.short	(.L_5 - .L_4)
	.align		4
.L_4:
        /*0010*/ 	.word	index@(triton_poi_fused__native_batch_norm_legit_no_training_avg_pool2d_cat_relu_29)
        /*0014*/ 	.word	0x00000000


	//----- nvinfo : EIATTR_FRAME_SIZE
	.align		4
.L_5:
        /*0018*/ 	.byte	0x04, 0x11
        /*001a*/ 	.short	(.L_7 - .L_6)
	.align		4
.L_6:
        /*001c*/ 	.word	index@(triton_poi_fused__native_batch_norm_legit_no_training_avg_pool2d_cat_relu_29)
        /*0020*/ 	.word	0x00000000


	//----- nvinfo : EIATTR_MIN_STACK_SIZE
	.align		4
.L_7:
        /*0024*/ 	.byte	0x04, 0x12
        /*0026*/ 	.short	(.L_9 - .L_8)
	.align		4
.L_8:
        /*0028*/ 	.word	index@(triton_poi_fused__native_batch_norm_legit_no_training_avg_pool2d_cat_relu_29)
        /*002c*/ 	.word	0x00000000
.L_9:


//--------------------- .nv.info.triton_poi_fused__native_batch_norm_legit_no_training_avg_pool2d_cat_relu_29 --------------------------
	.section	.nv.info.triton_poi_fused__native_batch_norm_legit_no_training_avg_pool2d_cat_relu_29,"",@"SHT_CUDA_INFO"
	.sectionflags	@""
	.align	4


	//----- nvinfo : EIATTR_CUDA_API_VERSION
	.align		4
        /*0000*/ 	.byte	0x04, 0x37
        /*0002*/ 	.short	(.L_11 - .L_10)
.L_10:
        /*0004*/ 	.word	0x0000007c


	//----- nvinfo : EIATTR_KPARAM_INFO
	.align		4
.L_11:
        /*0008*/ 	.byte	0x04, 0x17
        /*000a*/ 	.short	(.L_13 - .L_12)
.L_12:
        /*000c*/ 	.word	0x00000000
        /*0010*/ 	.short	0x0020
        /*0012*/ 	.short	0x0100
        /*0014*/ 	.byte	0x00, 0xf0, 0x11, 0x00


	//----- nvinfo : EIATTR_KPARAM_INFO
	.align		4
.L_13:
        /*0018*/ 	.byte	0x04, 0x17
        /*001a*/ 	.short	(.L_15 - .L_14)
.L_14:
        /*001c*/ 	.word	0x00000000
        /*0020*/ 	.short	0x001f
        /*0022*/ 	.short	0x00f8
        /*0024*/ 	.byte	0x00, 0xf4, 0x21, 0x00


	//----- nvinfo : EIATTR_KPARAM_INFO
	.align		4
.L_15:
        /*0028*/ 	.byte	0x04, 0x17
        /*002a*/ 	.short	(.L_17 - .L_16)
.L_16:
        /*002c*/ 	.word	0x00000000
        /*0030*/ 	.short	0x001e
        /*0032*/ 	.short	0x00f0
        /*0034*/ 	.byte	0x00, 0xf4, 0x21, 0x00


	//----- nvinfo : EIATTR_KPARAM_INFO
	.align		4
.L_17:
        /*0038*/ 	.byte	0x04, 0x17
        /*003a*/ 	.short	(.L_19 - .L_18)
.L_18:
        /*003c*/ 	.word	0x00000000
        /*0040*/ 	.short	0x001d
        /*0042*/ 	.short	0x00e8
        /*0044*/ 	.byte	0x00, 0xf4, 0x21, 0x00


	//----- nvinfo : EIATTR_KPARAM_INFO
	.align		4
.L_19:
        /*0048*/ 	.byte	0x04, 0x17
        /*004a*/ 	.short	(.L_21 - .L_20)
.L_20:
        /*004c*/ 	.word	0x00000000
        /*0050*/ 	.short	0x001c
        /*0052*/ 	.short	0x00e0
        /*0054*/ 	.byte	0x00, 0xf4, 0x21, 0x00


	//----- nvinfo : EIATTR_KPARAM_INFO
	.align		4
.L_21:
        /*0058*/ 	.byte	0x04, 0x17
        /*005a*/ 	.short	(.L_23 - .L_22)
.L_22:
        /*005c*/ 	.word	0x00000000
        /*0060*/ 	.short	0x001b
        /*0062*/ 	.short	0x00d8
        /*0064*/ 	.byte	0x00, 0xf4, 0x21, 0x00


	//----- nvinfo : EIATTR_KPARAM_INFO
	.align		4
.L_23:
        /*0068*/ 	.byte	0x04, 0x17
        /*006a*/ 	.short	(.L_25 - .L_24)
.L_24:
        /*006c*/ 	.word	0x00000000
        /*0070*/ 	.short	0x001a
        /*0072*/ 	.short	0x00d0
        /*0074*/ 	.byte	0x00, 0xf4, 0x21, 0x00


	//----- nvinfo : EIATTR_KPARAM_INFO
	.align		4
.L_25:
        /*0078*/ 	.byte	0x04, 0x17
        /*007a*/ 	.short	(.L_27 - .L_26)
.L_26:
        /*007c*/ 	.word	0x00000000
        /*0080*/ 	.short	0x0019
        /*0082*/ 	.short	0x00c8
        /*0084*/ 	.byte	0x00, 0xf4, 0x21, 0x00


	//----- nvinfo : EIATTR_KPARAM_INFO
	.align		4
.L_27:
        /*0088*/ 	.byte	0x04, 0x17
        /*008a*/ 	.short	(.L_29 - .L_28)
.L_28:
        /*008c*/ 	.word	0x00000000
        /*0090*/ 	.short	0x0018
        /*0092*/ 	.short	0x00c0
        /*0094*/ 	.byte	0x00, 0xf4, 0x21, 0x00


	//----- nvinfo : EIATTR_KPARAM_INFO
	.align		4
.L_29:
        /*0098*/ 	.byte	0x04, 0x17
        /*009a*/ 	.short	(.L_31 - .L_30)
.L_30:
        /*009c*/ 	.word	0x00000000
        /*00a0*/ 	.short	0x0017
        /*00a2*/ 	.short	0x00b8
        /*00a4*/ 	.byte	0x00, 0xf4, 0x21, 0x00


	//----- nvinfo : EIATTR_KPARAM_INFO
	.align		4
.L_31:
        /*00a8*/ 	.byte	0x04, 0x17
        /*00aa*/ 	.short	(.L_33 - .L_32)
.L_32:
        /*00ac*/ 	.word	0x00000000
        /*00b0*/ 	.short	0x0016
        /*00b2*/ 	.short	0x00b0
        /*00b4*/ 	.byte	0x00, 0xf4, 0x21, 0x00


	//----- nvinfo : EIATTR_KPARAM_INFO
	.align		4
.L_33:
        /*00b8*/ 	.byte	0x04, 0x17
        /*00ba*/ 	.short	(.L_35 - .L_34)
.L_34:
        /*00bc*/ 	.word	0x00000000
        /*00c0*/ 	.short	0x0015
        /*00c2*/ 	.short	0x00a8
        /*00c4*/ 	.byte	0x00, 0xf4, 0x21, 0x00


	//----- nvinfo : EIATTR_KPARAM_INFO
	.align		4
.L_35:
        /*00c8*/ 	.byte	0x04, 0x17
        /*00ca*/ 	.short	(.L_37 - .L_36)
.L_36:
        /*00cc*/ 	.word	0x00000000
        /*00d0*/ 	.short	0x0014
        /*00d2*/ 	.short	0x00a0
        /*00d4*/ 	.byte	0x00, 0xf4, 0x21, 0x00


	//----- nvinfo : EIATTR_KPARAM_INFO
	.align		4
.L_37:
        /*00d8*/ 	.byte	0x04, 0x17
        /*00da*/ 	.short	(.L_39 - .L_38)
.L_38:
        /*00dc*/ 	.word	0x00000000
        /*00e0*/ 	.short	0x0013
        /*00e2*/ 	.short	0x0098
        /*00e4*/ 	.byte	0x00, 0xf4, 0x21, 0x00


	//----- nvinfo : EIATTR_KPARAM_INFO
	.align		4
.L_39:
        /*00e8*/ 	.byte	0x04, 0x17
        /*00ea*/ 	.short	(.L_41 - .L_40)
.L_40:
        /*00ec*/ 	.word	0x00000000
        /*00f0*/ 	.short	0x0012
        /*00f2*/ 	.short	0x0090
        /*00f4*/ 	.byte	0x00, 0xf4, 0x21, 0x00


	//----- nvinfo : EIATTR_KPARAM_INFO
	.align		4
.L_41:
        /*00f8*/ 	.byte	0x04, 0x17
        /*00fa*/ 	.short	(.L_43 - .L_42)
.L_42:
        /*00fc*/ 	.word	0x00000000
        /*0100*/ 	.short	0x0011
        /*0102*/ 	.short	0x0088
        /*0104*/ 	.byte	0x00, 0xf4, 0x21, 0x00


	//----- nvinfo : EIATTR_KPARAM_INFO
	.align		4
.L_43:
        /*0108*/ 	.byte	0x04, 0x17
        /*010a*/ 	.short	(.L_45 - .L_44)
.L_44:
        /*010c*/ 	.word	0x00000000
        /*0110*/ 	.short	0x0010
        /*0112*/ 	.short	0x0080
        /*0114*/ 	.byte	0x00, 0xf4, 0x21, 0x00


	//----- nvinfo : EIATTR_KPARAM_INFO
	.align		4
.L_45:
        /*0118*/ 	.byte	0x04, 0x17
        /*011a*/ 	.short	(.L_47 - .L_46)
.L_46:
        /*011c*/ 	.word	0x00000000
        /*0120*/ 	.short	0x000f
        /*0122*/ 	.short	0x0078
        /*0124*/ 	.byte	0x00, 0xf4, 0x21, 0x00


	//----- nvinfo : EIATTR_KPARAM_INFO
	.align		4
.L_47:
        /*0128*/ 	.byte	0x04, 0x17
        /*012a*/ 	.short	(.L_49 - .L_48)
.L_48:
        /*012c*/ 	.word	0x00000000
        /*0130*/ 	.short	0x000e
        /*0132*/ 	.short	0x0070
        /*0134*/ 	.byte	0x00, 0xf4, 0x21, 0x00


	//----- nvinfo : EIATTR_KPARAM_INFO
	.align		4
.L_49:
        /*0138*/ 	.byte	0x04, 0x17
        /*013a*/ 	.short	(.L_51 - .L_50)
.L_50:
        /*013c*/ 	.word	0x00000000
        /*0140*/ 	.short	0x000d
        /*0142*/ 	.short	0x0068
        /*0144*/ 	.byte	0x00, 0xf4, 0x21, 0x00


	//----- nvinfo : EIATTR_KPARAM_INFO
	.align		4
.L_51:
        /*0148*/ 	.byte	0x04, 0x17
        /*014a*/ 	.short	(.L_53 - .L_52)
.L_52:
        /*014c*/ 	.word	0x00000000
        /*0150*/ 	.short	0x000c
        /*0152*/ 	.short	0x0060
        /*0154*/ 	.byte	0x00, 0xf4, 0x21, 0x00


	//----- nvinfo : EIATTR_KPARAM_INFO
	.align		4
.L_53:
        /*0158*/ 	.byte	0x04, 0x17
        /*015a*/ 	.short	(.L_55 - .L_54)
.L_54:
        /*015c*/ 	.word	0x00000000
        /*0160*/ 	.short	0x000b
        /*0162*/ 	.short	0x0058
        /*0164*/ 	.byte	0x00, 0xf4, 0x21, 0x00


	//----- nvinfo : EIATTR_KPARAM_INFO
	.align		4
.L_55:
        /*0168*/ 	.byte	0x04, 0x17
        /*016a*/ 	.short	(.L_57 - .L_56)
.L_56:
        /*016c*/ 	.word	0x00000000
        /*0170*/ 	.short	0x000a
        /*0172*/ 	.short	0x0050
        /*0174*/ 	.byte	0x00, 0xf4, 0x21, 0x00


	//----- nvinfo : EIATTR_KPARAM_INFO
	.align		4
.L_57:
        /*0178*/ 	.byte	0x04, 0x17
        /*017a*/ 	.short	(.L_59 - .L_58)
.L_58:
        /*017c*/ 	.word	0x00000000
        /*0180*/ 	.short	0x0009
        /*0182*/ 	.short	0x0048
        /*0184*/ 	.byte	0x00, 0xf4, 0x21, 0x00


	//----- nvinfo : EIATTR_KPARAM_INFO
	.align		4
.L_59:
        /*0188*/ 	.byte	0x04, 0x17
        /*018a*/ 	.short	(.L_61 - .L_60)
.L_60:
        /*018c*/ 	.word	0x00000000
        /*0190*/ 	.short	0x0008
        /*0192*/ 	.short	0x0040
        /*0194*/ 	.byte	0x00, 0xf4, 0x21, 0x00


	//----- nvinfo : EIATTR_KPARAM_INFO
	.align		4
.L_61:
        /*0198*/ 	.byte	0x04, 0x17
        /*019a*/ 	.short	(.L_63 - .L_62)
.L_62:
        /*019c*/ 	.word	0x00000000
        /*01a0*/ 	.short	0x0007
        /*01a2*/ 	.short	0x0038
        /*01a4*/ 	.byte	0x00, 0xf4, 0x21, 0x00


	//----- nvinfo : EIATTR_KPARAM_INFO
	.align		4
.L_63:
        /*01a8*/ 	.byte	0x04, 0x17
        /*01aa*/ 	.short	(.L_65 - .L_64)
.L_64:
        /*01ac*/ 	.word	0x00000000
        /*01b0*/ 	.short	0x0006
        /*01b2*/ 	.short	0x0030
        /*01b4*/ 	.byte	0x00, 0xf4, 0x21, 0x00


	//----- nvinfo : EIATTR_KPARAM_INFO
	.align		4
.L_65:
        /*01b8*/ 	.byte	0x04, 0x17
        /*01ba*/ 	.short	(.L_67 - .L_66)
.L_66:
        /*01bc*/ 	.word	0x00000000
        /*01c0*/ 	.short	0x0005
        /*01c2*/ 	.short	0x0028
        /*01c4*/ 	.byte	0x00, 0xf4, 0x21, 0x00


	//----- nvinfo : EIATTR_KPARAM_INFO
	.align		4
.L_67:
        /*01c8*/ 	.byte	0x04, 0x17
        /*01ca*/ 	.short	(.L_69 - .L_68)
.L_68:
        /*01cc*/ 	.word	0x00000000
        /*01d0*/ 	.short	0x0004
        /*01d2*/ 	.short	0x0020
        /*01d4*/ 	.byte	0x00, 0xf4, 0x21, 0x00


	//----- nvinfo : EIATTR_KPARAM_INFO
	.align		4
.L_69:
        /*01d8*/ 	.byte	0x04, 0x17
        /*01da*/ 	.short	(.L_71 - .L_70)
.L_70:
        /*01dc*/ 	.word	0x00000000
        /*01e0*/ 	.short	0x0003
        /*01e2*/ 	.short	0x0018
        /*01e4*/ 	.byte	0x00, 0xf4, 0x21, 0x00


	//----- nvinfo : EIATTR_KPARAM_INFO
	.align		4
.L_71:
        /*01e8*/ 	.byte	0x04, 0x17
        /*01ea*/ 	.short	(.L_73 - .L_72)
.L_72:
        /*01ec*/ 	.word	0x00000000
        /*01f0*/ 	.short	0x0002
        /*01f2*/ 	.short	0x0010
        /*01f4*/ 	.byte	0x00, 0xf4, 0x21, 0x00


	//----- nvinfo : EIATTR_KPARAM_INFO
	.align		4
.L_73:
        /*01f8*/ 	.byte	0x04, 0x17
        /*01fa*/ 	.short	(.L_75 - .L_74)
.L_74:
        /*01fc*/ 	.word	0x00000000
        /*0200*/ 	.short	0x0001
        /*0202*/ 	.short	0x0008
        /*0204*/ 	.byte	0x00, 0xf4, 0x21, 0x00


	//----- nvinfo : EIATTR_KPARAM_INFO
	.align		4
.L_75:
        /*0208*/ 	.byte	0x04, 0x17
        /*020a*/ 	.short	(.L_77 - .L_76)
.L_76:
        /*020c*/ 	.word	0x00000000
        /*0210*/ 	.short	0x0000
        /*0212*/ 	.short	0x0000
        /*0214*/ 	.byte	0x00, 0xf4, 0x21, 0x00


	//----- nvinfo : EIATTR_SPARSE_MMA_MASK
	.align		4
.L_77:
        /*0218*/ 	.byte	0x03, 0x50
        /*021a*/ 	.short	0x0000


	//----- nvinfo : EIATTR_MAXREG_COUNT
	.align		4
        /*021c*/ 	.byte	0x03, 0x1b
        /*021e*/ 	.short	0x00ff


	//----- nvinfo : EIATTR_EXIT_INSTR_OFFSETS
	.align		4
        /*0220*/ 	.byte	0x04, 0x1c
        /*0222*/ 	.short	(.L_79 - .L_78)


	//   ....[0]....
.L_78:
        /*0224*/ 	.word	0x00000ae0


	//----- nvinfo : EIATTR_REQNTID
	.align		4
.L_79:
        /*0228*/ 	.byte	0x04, 0x10
        /*022a*/ 	.short	(.L_81 - .L_80)
.L_80:
        /*022c*/ 	.word	0x00000080
        /*0230*/ 	.word	0x00000001
        /*0234*/ 	.word	0x00000001


	//----- nvinfo : EIATTR_CBANK_PARAM_SIZE
	.align		4
.L_81:
        /*0238*/ 	.byte	0x03, 0x19
        /*023a*/ 	.short	0x0104


	//----- nvinfo : EIATTR_PARAM_CBANK
	.align		4
        /*023c*/ 	.byte	0x04, 0x0a
        /*023e*/ 	.short	(.L_83 - .L_82)
	.align		4
.L_82:
        /*0240*/ 	.word	index@(.nv.constant0.triton_poi_fused__native_batch_norm_legit_no_training_avg_pool2d_cat_relu_29)
        /*0244*/ 	.short	0x0210
        /*0246*/ 	.short	0x0104


	//----- nvinfo : EIATTR_SW_WAR
	.align		4
.L_83:
        /*0248*/ 	.byte	0x04, 0x36
        /*024a*/ 	.short	(.L_85 - .L_84)
.L_84:
        /*024c*/ 	.word	0x00000008
.L_85:


//--------------------- .nv.callgraph             --------------------------
	.section	.nv.callgraph,"",@"SHT_CUDA_CALLGRAPH"
	.align	4
	.sectionentsize	8
	.align		4
        /*0000*/ 	.word	0x00000000
	.align		4
        /*0004*/ 	.word	0xffffffff
	.align		4
        /*0008*/ 	.word	0x00000000
	.align		4
        /*000c*/ 	.word	0xfffffffe
	.align		4
        /*0010*/ 	.word	0x00000000
	.align		4
        /*0014*/ 	.word	0xfffffffd
	.align		4
        /*0018*/ 	.word	0x00000000
	.align		4
        /*001c*/ 	.word	0xfffffffc


//--------------------- .nv.constant4             --------------------------
	.section	.nv.constant4,"a",@progbits
	.align	8
	.align		8
.nv.constant4:
        /*0000*/ 	.dword	_$_str
	.align		8
        /*0008*/ 	.dword	_$_str_$_2


//--------------------- .text.triton_poi_fused__native_batch_norm_legit_no_training_avg_pool2d_cat_relu_29 --------------------------
	.section	.text.triton_poi_fused__native_batch_norm_legit_no_training_avg_pool2d_cat_relu_29,"ax",@progbits
	.align	128
        .global         triton_poi_fused__native_batch_norm_legit_no_training_avg_pool2d_cat_relu_29
        .type           triton_poi_fused__native_batch_norm_legit_no_training_avg_pool2d_cat_relu_29,@function
        .size           triton_poi_fused__native_batch_norm_legit_no_training_avg_pool2d_cat_relu_29,(.L_x_1 - triton_poi_fused__native_batch_norm_legit_no_training_avg_pool2d_cat_relu_29)
        .other          triton_poi_fused__native_batch_norm_legit_no_training_avg_pool2d_cat_relu_29,@"STO_CUDA_ENTRY STV_DEFAULT"
triton_poi_fused__native_batch_norm_legit_no_training_avg_pool2d_cat_relu_29:
.text.triton_poi_fused__native_batch_norm_legit_no_training_avg_pool2d_cat_relu_29:
[----:B------:R-:W-:Y:S01]  /*0000*/  LDC R1, c[0x0][0x28] ;  /* 0x00000a00ff017b82 */ /* 0x000fe20000000800 */
[----:B------:R-:W1:Y:S07]  /*0010*/  S2R R2, SR_TID.X ;  /* 0x0000000000027919 */ /* 0x000e6e0000002100 */
[----:B------:R-:W2:Y:S01]  /*0020*/  LDC.64 R4, c[0x0][0x220] ;  /* 0x00008800ff047b82 */ /* 0x000ea20000000a00 */
[----:B------:R-:W-:Y:S01]  /*0030*/  ULDC.64 UR4, c[0x0][0x208] ;  /* 0x0000820000047ab9 */ /* 0x000fe20000000a00 */
[----:B------:R-:W3:Y:S06]  /*0040*/  S2R R3, SR_CTAID.X ;  /* 0x0000000000037919 */ /* 0x000eec0000002500 */
[----:B------:R-:W4:Y:S08]  /*0050*/  LDC.64 R10, c[0x0][0x210] ;  /* 0x00008400ff0a7b82 */ /* 0x000f300000000a00 */
[----:B------:R-:W5:Y:S01]  /*0060*/  LDC.64 R12, c[0x0][0x218] ;  /* 0x00008600ff0c7b82 */ /* 0x000f620000000a00 */
[----:B-1----:R-:W-:-:S02]  /*0070*/  LOP3.LUT R2, R2, 0x7f, RZ, 0xc0, !PT ;  /* 0x0000007f02027812 */ /* 0x002fc400078ec0ff */
[----:B---3--:R-:W-:Y:S02]  /*0080*/  SHF.R.S32.HI R0, RZ, 0x18, R3 ;  /* 0x00000018ff007819 */ /* 0x008fe40000011403 */
[----:B------:R-:W-:Y:S02]  /*0090*/  LEA R2, R3, R2, 0x7 ;  /* 0x0000000203027211 */ /* 0x000fe400078e38ff */
[----:B------:R-:W-:-:S04]  /*00a0*/  SGXT R3, R0, 0x1 ;  /* 0x000000010003781a */ /* 0x000fc80000000200 */
[----:B------:R-:W-:-:S04]  /*00b0*/  LEA.HI R3, R3, R2, RZ, 0x4 ;  /* 0x0000000203037211 */ /* 0x000fc800078f20ff */
[--C-:B------:R-:W-:Y:S02]  /*00c0*/  SHF.R.S32.HI R9, RZ, 0x4, R3.reuse ;  /* 0x00000004ff097819 */ /* 0x100fe40000011403 */
[----:B------:R-:W-:-:S04]  /*00d0*/  SHF.R.S32.HI R0, RZ, 0x1f, R3 ;  /* 0x0000001fff007819 */ /* 0x000fc80000011403 */
[----:B------:R-:W-:-:S04]  /*00e0*/  LEA.HI R0, R0, R9, RZ, 0x8 ;  /* 0x0000000900007211 */ /* 0x000fc800078f40ff */
[----:B------:R-:W-:-:S04]  /*00f0*/  LOP3.LUT R0, R0, 0xffffff00, RZ, 0xc0, !PT ;  /* 0xffffff0000007812 */ /* 0x000fc800078ec0ff */
[----:B------:R-:W-:-:S05]  /*0100*/  IADD3 R9, R9, -R0, RZ ;  /* 0x8000000009097210 */ /* 0x000fca0007ffe0ff */
[----:B--2---:R-:W-:-:S05]  /*0110*/  IMAD.WIDE R4, R9, 0x4, R4 ;  /* 0x0000000409047825 */ /* 0x004fca00078e0204 */
[----:B------:R1:W2:Y:S01]  /*0120*/  LDG.E.EL R0, desc[UR4][R4.64] ;  /* 0x0000000404007981 */ /* 0x0002a2000c2e1900 */
[----:B------:R-:W-:-:S04]  /*0130*/  SHF.R.S32.HI R3, RZ, 0x1f, R2 ;  /* 0x0000001fff037819 */ /* 0x000fc80000011402 */
[----:B------:R-:W-:-:S04]  /*0140*/  LEA.HI R6, R3, R2, RZ, 0x2 ;  /* 0x0000000203067211 */ /* 0x000fc800078f10ff */
[C---:B------:R-:W-:Y:S01]  /*0150*/  LOP3.LUT R7, R6.reuse, 0x7ffffffc, RZ, 0xc0, !PT ;  /* 0x7ffffffc06077812 */ /* 0x040fe200078ec0ff */
[----:B-1----:R-:W1:Y:S01]  /*0160*/  LDC.64 R4, c[0x0][0x230] ;  /* 0x00008c00ff047b82 */ /* 0x002e620000000a00 */
[----:B------:R-:W-:Y:S02]  /*0170*/  SHF.L.U32 R6, R6, 0x2, RZ ;  /* 0x0000000206067819 */ /* 0x000fe400000006ff */
[----:B------:R-:W-:Y:S02]  /*0180*/  IADD3 R7, R2, -R7, RZ ;  /* 0x8000000702077210 */ /* 0x000fe40007ffe0ff */
[----:B------:R-:W-:-:S04]  /*0190*/  LOP3.LUT R6, R6, 0xfffffff0, RZ, 0xc0, !PT ;  /* 0xfffffff006067812 */ /* 0x000fc800078ec0ff */
[----:B------:R-:W-:Y:S02]  /*01a0*/  LEA R19, R7, R6, 0x1 ;  /* 0x0000000607137211 */ /* 0x000fe400078e08ff */
[----:B------:R-:W3:Y:S02]  /*01b0*/  LDC.64 R6, c[0x0][0x228] ;  /* 0x00008a00ff067b82 */ /* 0x000ee40000000a00 */
[----:B------:R-:W-:Y:S01]  /*01c0*/  IADD3 R21, R19, 0x8, RZ ;  /* 0x0000000813157810 */ /* 0x000fe20007ffe0ff */
[----:B----4-:R-:W-:Y:S01]  /*01d0*/  IMAD.WIDE R16, R19, 0x4, R10 ;  /* 0x0000000413107825 */ /* 0x010fe200078e020a */
[----:B------:R-:W-:-:S03]  /*01e0*/  IADD3 R23, R19, 0x9, RZ ;  /* 0x0000000913177810 */ /* 0x000fc60007ffe0ff */
[----:B------:R-:W-:Y:S01]  /*01f0*/  IMAD.WIDE R18, R21, 0x4, R10 ;  /* 0x0000000415127825 */ /* 0x000fe200078e020a */
[----:B------:R-:W4:Y:S03]  /*0200*/  LDG.E.EL R8, desc[UR4][R16.64] ;  /* 0x0000000410087981 */ /* 0x000f26000c2e1900 */
[----:B-----5:R-:W-:Y:S01]  /*0210*/  IMAD.WIDE R20, R9, 0x4, R12 ;  /* 0x0000000409147825 */ /* 0x020fe200078e020c */
[----:B------:R-:W4:Y:S03]  /*0220*/  LDG.E.EL R15, desc[UR4][R16.64+0x4] ;  /* 0x00000404100f7981 */ /* 0x000f26000c2e1900 */
[----:B------:R-:W-:Y:S02]  /*0230*/  IMAD.WIDE R12, R23, 0x4, R10 ;  /* 0x00000004170c7825 */ /* 0x000fe400078e020a */
[----:B------:R5:W4:Y:S04]  /*0240*/  LDG.E.EL R10, desc[UR4][R18.64] ;  /* 0x00000004120a7981 */ /* 0x000b28000c2e1900 */
[----:B------:R-:W4:Y:S04]  /*0250*/  LDG.E.EL R11, desc[UR4][R20.64] ;  /* 0x00000004140b7981 */ /* 0x000f28000c2e1900 */
[----:B------:R1:W4:Y:S01]  /*0260*/  LDG.E.EL R12, desc[UR4][R12.64] ;  /* 0x000000040c0c7981 */ /* 0x000322000c2e1900 */
[C---:B---3--:R-:W-:Y:S01]  /*0270*/  IMAD.WIDE R22, R9.reuse, 0x4, R6 ;  /* 0x0000000409167825 */ /* 0x048fe200078e0206 */
[----:B0----5:R-:W0:Y:S03]  /*0280*/  LDC.64 R18, c[0x0][0x270] ;  /* 0x00009c00ff127b82 */ /* 0x021e260000000a00 */
[----:B-1----:R-:W-:Y:S01]  /*0290*/  IMAD.WIDE R4, R9, 0x4, R4 ;  /* 0x0000000409047825 */ /* 0x002fe200078e0204 */
[----:B------:R-:W3:Y:S04]  /*02a0*/  LDG.E.EL R6, desc[UR4][R22.64] ;  /* 0x0000000416067981 */ /* 0x000ee8000c2e1900 */
[----:B------:R1:W3:Y:S01]  /*02b0*/  LDG.E.EL R7, desc[UR4][R4.64] ;  /* 0x0000000404077981 */ /* 0x0002e2000c2e1900 */
[----:B------:R-:W-:-:S02]  /*02c0*/  IMAD.MOV.U32 R13, RZ, RZ, 0x3e800000 ;  /* 0x3e800000ff0d7424 */ /* 0x000fc400078e00ff */
[----:B--2---:R-:W-:-:S04]  /*02d0*/  FADD R0, R0, 9.9999997473787516356e-06 ;  /* 0x3727c5ac00007421 */ /* 0x004fc80000000000 */
[----:B------:R-:W2:Y:S02]  /*02e0*/  MUFU.SQRT R16, R0 ;  /* 0x0000000000107308 */ /* 0x000ea40000002000 */
[C---:B--2---:R-:W-:Y:S02]  /*02f0*/  FSETP.GT.AND P0, PT, R16.reuse, 8.50705917302346158658e+37, PT ;  /* 0x7e8000001000780b */ /* 0x044fe40003f04000 */
[----:B------:R-:W-:Y:S02]  /*0300*/  FSETP.GEU.AND P1, PT, R16, 1.175494350822287508e-38, PT ;  /* 0x008000001000780b */ /* 0x000fe40003f2e000 */
[----:B------:R-:W-:-:S09]  /*0310*/  FSEL R13, R13, 1, P0 ;  /* 0x3f8000000d0d7808 */ /* 0x000fd20000000000 */
[----:B------:R-:W-:Y:S01]  /*0320*/  @P0 FMUL R16, R16, 0.25 ;  /* 0x3e80000010100820 */ /* 0x000fe20000400000 */
[----:B----4-:R-:W-:Y:S01]  /*0330*/  FADD R9, R8, R15 ;  /* 0x0000000f08097221 */ /* 0x010fe20000000000 */
[----:B------:R-:W-:Y:S01]  /*0340*/  @!P1 FMUL R13, R13, 16777216 ;  /* 0x4b8000000d0d9820 */ /* 0x000fe20000400000 */
[----:B------:R-:W2:Y:S01]  /*0350*/  LDC.64 R14, c[0x0][0x238] ;  /* 0x00008e00ff0e7b82 */ /* 0x000ea20000000a00 */
[----:B------:R-:W-:Y:S01]  /*0360*/  @!P1 FMUL R16, R16, 16777216 ;  /* 0x4b80000010109820 */ /* 0x000fe20000400000 */
[----:B------:R-:W-:-:S05]  /*0370*/  FADD R9, R10, R9 ;  /* 0x000000090a097221 */ /* 0x000fca0000000000 */
[----:B------:R-:W4:Y:S01]  /*0380*/  MUFU.RCP R16, R16 ;  /* 0x0000001000107308 */ /* 0x000f220000001000 */
[----:B-1----:R-:W-:Y:S02]  /*0390*/  LOP3.LUT R5, R11, 0x80000000, RZ, 0x3c, !PT ;  /* 0x800000000b057812 */ /* 0x002fe400078e3cff */
[----:B------:R-:W1:Y:S01]  /*03a0*/  LDC.64 R10, c[0x0][0x248] ;  /* 0x00009200ff0a7b82 */ /* 0x000e620000000a00 */
[----:B------:R-:W-:-:S04]  /*03b0*/  FADD R0, R12, R9 ;  /* 0x000000090c007221 */ /* 0x000fc80000000000 */
[C---:B------:R-:W-:Y:S01]  /*03c0*/  FFMA R5, R0.reuse, 0.25, R5 ;  /* 0x3e80000000057823 */ /* 0x040fe20000000005 */
[----:B------:R-:W-:Y:S02]  /*03d0*/  FMUL R0, R0, 0.25 ;  /* 0x3e80000000007820 */ /* 0x000fe40000400000 */
[----:B------:R-:W5:Y:S01]  /*03e0*/  LDC.64 R8, c[0x0][0x240] ;  /* 0x00009000ff087b82 */ /* 0x000f620000000a00 */
[----:B----4-:R-:W-:Y:S01]  /*03f0*/  FMUL R4, R16, R13 ;  /* 0x0000000d10047220 */ /* 0x010fe20000400000 */
[----:B------:R-:W-:Y:S01]  /*0400*/  LEA.HI R16, R3, R2, RZ, 0xc ;  /* 0x0000000203107211 */ /* 0x000fe200078f60ff */
[----:B--2---:R-:W-:-:S04]  /*0410*/  IMAD.WIDE R26, R2, 0x4, R14 ;  /* 0x00000004021a7825 */ /* 0x004fc800078e020e */
[----:B------:R-:W-:Y:S01]  /*0420*/  FMUL R3, R5, R4 ;  /* 0x0000000405037220 */ /* 0x000fe20000400000 */
[----:B------:R-:W-:Y:S01]  /*0430*/  LOP3.LUT R17, R16, 0xfffff000, RZ, 0xc0, !PT ;  /* 0xfffff00010117812 */ /* 0x000fe200078ec0ff */
[----:B------:R-:W2:Y:S01]  /*0440*/  LDC.64 R4, c[0x0][0x258] ;  /* 0x00009600ff047b82 */ /* 0x000ea20000000a00 */
[----:B------:R-:W-:Y:S01]  /*0450*/  SHF.R.S32.HI R16, RZ, 0xc, R16 ;  /* 0x0000000cff107819 */ /* 0x000fe20000011410 */
[----:B---3--:R-:W-:Y:S01]  /*0460*/  FFMA R3, R6, R3, R7 ;  /* 0x0000000306037223 */ /* 0x008fe20000000007 */
[----:B------:R-:W-:Y:S01]  /*0470*/  IADD3 R17, R2, -R17, RZ ;  /* 0x8000001102117210 */ /* 0x000fe20007ffe0ff */
[----:B------:R2:W-:Y:S03]  /*0480*/  STG.E desc[UR4][R26.64], R0 ;  /* 0x000000001a007986 */ /* 0x0005e6000c101904 */
[----:B------:R-:W-:Y:S01]  /*0490*/  LEA R17, R16, R17, 0xd ;  /* 0x0000001110117211 */ /* 0x000fe200078e68ff */
[----:B------:R-:W3:Y:S01]  /*04a0*/  LDC.64 R12, c[0x0][0x250] ;  /* 0x00009400ff0c7b82 */ /* 0x000ee20000000a00 */
[----:B------:R-:W-:-:S02]  /*04b0*/  FSETP.GEU.AND P0, PT, R3, RZ, PT ;  /* 0x000000ff0300720b */ /* 0x000fc40003f0e000 */
[C---:B------:R-:W-:Y:S01]  /*04c0*/  LEA R21, R16.reuse, R17, 0x9 ;  /* 0x0000001110157211 */ /* 0x040fe200078e48ff */
[----:B-1----:R-:W-:Y:S01]  /*04d0*/  IMAD.WIDE R24, R17, 0x4, R10 ;  /* 0x0000000411187825 */ /* 0x002fe200078e020a */
[----:B------:R-:W-:Y:S02]  /*04e0*/  FSEL R11, R3, RZ, P0 ;  /* 0x000000ff030b7208 */ /* 0x000fe40000000000 */
[----:B------:R-:W-:Y:S01]  /*04f0*/  LEA R17, R16, R21, 0x9 ;  /* 0x0000001510117211 */ /* 0x000fe200078e48ff */
[----:B------:R-:W1:Y:S01]  /*0500*/  LDC.64 R6, c[0x0][0x260] ;  /* 0x00009800ff067b82 */ /* 0x000e620000000a00 */
[----:B-----5:R-:W-:Y:S02]  /*0510*/  IMAD.WIDE R22, R2, 0x4, R8 ;  /* 0x0000000402167825 */ /* 0x020fe400078e0208 */
[----:B------:R-:W-:-:S03]  /*0520*/  LEA R29, R16, R17, 0x9 ;  /* 0x00000011101d7211 */ /* 0x000fc600078e48ff */
[----:B------:R4:W-:Y:S02]  /*0530*/  STG.E desc[UR4][R22.64], R11 ;  /* 0x0000000b16007986 */ /* 0x0009e4000c101904 */
[----:B------:R-:W5:Y:S01]  /*0540*/  LDC.64 R14, c[0x0][0x268] ;  /* 0x00009a00ff0e7b82 */ /* 0x000f620000000a00 */
[----:B--2---:R-:W-:Y:S01]  /*0550*/  IMAD.WIDE R26, R17, 0x4, R4 ;  /* 0x00000004111a7825 */ /* 0x004fe200078e0204 */
[----:B------:R2:W-:Y:S03]  /*0560*/  STG.E desc[UR4][R24.64], R0 ;  /* 0x0000000018007986 */ /* 0x0005e6000c101904 */
[C---:B------:R-:W-:Y:S02]  /*0570*/  IMAD R5, R16.reuse, 0x200, R29 ;  /* 0x0000020010057824 */ /* 0x040fe400078e021d */
[----:B---3--:R-:W-:Y:S01]  /*0580*/  IMAD.WIDE R12, R21, 0x4, R12 ;  /* 0x00000004150c7825 */ /* 0x008fe200078e020c */
[----:B------:R-:W3:Y:S02]  /*0590*/  LDC.64 R8, c[0x0][0x280] ;  /* 0x0000a000ff087b82 */ /* 0x000ee40000000a00 */
[----:B------:R-:W-:-:S02]  /*05a0*/  LEA R17, R16, R5, 0x9 ;  /* 0x0000000510117211 */ /* 0x000fc400078e48ff */
[----:B------:R-:W-:Y:S02]  /*05b0*/  STG.E desc[UR4][R12.64], R0 ;  /* 0x000000000c007986 */ /* 0x000fe4000c101904 */
[C---:B----4-:R-:W-:Y:S01]  /*05c0*/  LEA R23, R16.reuse, R17, 0x9 ;  /* 0x0000001110177211 */ /* 0x050fe200078e48ff */
[----:B0-----:R-:W-:Y:S01]  /*05d0*/  IMAD.WIDE R18, R17, 0x4, R18 ;  /* 0x0000000411127825 */ /* 0x001fe200078e0212 */
[----:B------:R-:W0:Y:S02]  /*05e0*/  LDC.64 R20, c[0x0][0x278] ;  /* 0x00009e00ff147b82 */ /* 0x000e240000000a00 */
[C---:B------:R-:W-:Y:S01]  /*05f0*/  LEA R22, R16.reuse, R23, 0x9 ;  /* 0x0000001710167211 */ /* 0x040fe200078e48ff */
[----:B-1----:R-:W-:Y:S01]  /*0600*/  IMAD.WIDE R28, R29, 0x4, R6 ;  /* 0x000000041d1c7825 */ /* 0x002fe200078e0206 */
[----:B------:R1:W-:Y:S02]  /*0610*/  STG.E desc[UR4][R26.64], R0 ;  /* 0x000000001a007986 */ /* 0x0003e4000c101904 */
[C---:B------:R-:W-:Y:S01]  /*0620*/  LEA R17, R16.reuse, R22, 0x9 ;  /* 0x0000001610117211 */ /* 0x040fe200078e48ff */
[----:B-----5:R-:W-:Y:S01]  /*0630*/  IMAD.WIDE R14, R5, 0x4, R14 ;  /* 0x00000004050e7825 */ /* 0x020fe200078e020e */
[----:B------:R-:W4:Y:S02]  /*0640*/  LDC.64 R2, c[0x0][0x288] ;  /* 0x0000a200ff027b82 */ /* 0x000f240000000a00 */
[C---:B--2---:R-:W-:Y:S01]  /*0650*/  LEA R25, R16.reuse, R17, 0x9 ;  /* 0x0000001110197211 */ /* 0x044fe200078e48ff */
[----:B------:R2:W-:Y:S04]  /*0660*/  STG.E desc[UR4][R28.64], R0 ;  /* 0x000000001c007986 */ /* 0x0005e8000c101904 */
[----:B------:R-:W-:Y:S01]  /*0670*/  STG.E desc[UR4][R14.64], R0 ;  /* 0x000000000e007986 */ /* 0x000fe2000c101904 */
[----:B-1----:R-:W-:Y:S01]  /*0680*/  LEA R27, R16, R25, 0x9 ;  /* 0x00000019101b7211 */ /* 0x002fe200078e48ff */
[----:B------:R-:W1:Y:S02]  /*0690*/  LDC.64 R6, c[0x0][0x290] ;  /* 0x0000a400ff067b82 */ /* 0x000e640000000a00 */
[----:B------:R5:W-:Y:S06]  /*06a0*/  STG.E desc[UR4][R18.64], R0 ;  /* 0x0000000012007986 */ /* 0x000bec000c101904 */
[----:B------:R-:W5:Y:S01]  /*06b0*/  LDC.64 R10, c[0x0][0x298] ;  /* 0x0000a600ff0a7b82 */ /* 0x000f620000000a00 */
[----:B0-----:R-:W-:-:S04]  /*06c0*/  IMAD.WIDE R20, R23, 0x4, R20 ;  /* 0x0000000417147825 */ /* 0x001fc800078e0214 */
[----:B---3--:R-:W-:Y:S01]  /*06d0*/  IMAD.WIDE R22, R22, 0x4, R8 ;  /* 0x0000000416167825 */ /* 0x008fe200078e0208 */
[----:B------:R0:W-:Y:S02]  /*06e0*/  STG.E desc[UR4][R20.64], R0 ;  /* 0x0000000014007986 */ /* 0x0001e4000c101904 */
[----:B------:R-:W3:Y:S01]  /*06f0*/  LDC.64 R12, c[0x0][0x2a8] ;  /* 0x0000aa00ff0c7b82 */ /* 0x000ee20000000a00 */
[----:B----4-:R-:W-:Y:S01]  /*0700*/  IMAD.WIDE R2, R17, 0x4, R2 ;  /* 0x0000000411027825 */ /* 0x010fe200078e0202 */
[----:B------:R-:W-:Y:S03]  /*0710*/  STG.E desc[UR4][R22.64], R0 ;  /* 0x0000000016007986 */ /* 0x000fe6000c101904 */
[C---:B------:R-:W-:Y:S01]  /*0720*/  IMAD R17, R16.reuse, 0x200, R27 ;  /* 0x0000020010117824 */ /* 0x040fe200078e021b */
[----:B------:R4:W-:Y:S02]  /*0730*/  STG.E desc[UR4][R2.64], R0 ;  /* 0x0000000002007986 */ /* 0x0009e4000c101904 */
[----:B------:R-:W0:Y:S01]  /*0740*/  LDC.64 R4, c[0x0][0x2a0] ;  /* 0x0000a800ff047b82 */ /* 0x000e220000000a00 */
[----:B-1----:R-:W-:Y:S01]  /*0750*/  IMAD.WIDE R6, R25, 0x4, R6 ;  /* 0x0000000419067825 */ /* 0x002fe200078e0206 */
[----:B--2---:R-:W-:-:S04]  /*0760*/  LEA R29, R16, R17, 0x9 ;  /* 0x00000011101d7211 */ /* 0x004fc800078e48ff */
[----:B------:R1:W-:Y:S02]  /*0770*/  STG.E desc[UR4][R6.64], R0 ;  /* 0x0000000006007986 */ /* 0x0003e4000c101904 */
[----:B------:R-:W2:Y:S01]  /*0780*/  LDC.64 R8, c[0x0][0x2c0] ;  /* 0x0000b000ff087b82 */ /* 0x000ea20000000a00 */
[----:B-----5:R-:W-:Y:S01]  /*0790*/  IMAD.WIDE R24, R27, 0x4, R10 ;  /* 0x000000041b187825 */ /* 0x020fe200078e020a */
[----:B------:R-:W-:-:S04]  /*07a0*/  LEA R11, R16, R29, 0x9 ;  /* 0x0000001d100b7211 */ /* 0x000fc800078e48ff */
[----:B------:R-:W-:Y:S02]  /*07b0*/  STG.E desc[UR4][R24.64], R0 ;  /* 0x0000000018007986 */ /* 0x000fe4000c101904 */
[----:B------:R-:W4:Y:S01]  /*07c0*/  LDC.64 R18, c[0x0][0x2b0] ;  /* 0x0000ac00ff127b82 */ /* 0x000f220000000a00 */
[----:B---3--:R-:W-:Y:S01]  /*07d0*/  IMAD.WIDE R28, R29, 0x4, R12 ;  /* 0x000000041d1c7825 */ /* 0x008fe200078e020c */
[----:B------:R-:W-:-:S04]  /*07e0*/  LEA R13, R16, R11, 0x9 ;  /* 0x0000000b100d7211 */ /* 0x000fc800078e48ff */
[----:B------:R-:W-:Y:S02]  /*07f0*/  LEA R27, R16, R13, 0x9 ;  /* 0x0000000d101b7211 */ /* 0x000fe400078e48ff */
[----:B------:R-:W3:Y:S01]  /*0800*/  LDC.64 R14, c[0x0][0x2b8] ;  /* 0x0000ae00ff0e7b82 */ /* 0x000ee20000000a00 */
[----:B0-----:R-:W-:-:S05]  /*0810*/  IMAD.WIDE R4, R17, 0x4, R4 ;  /* 0x0000000411047825 */ /* 0x001fca00078e0204 */
[----:B------:R-:W-:Y:S02]  /*0820*/  STG.E desc[UR4][R4.64], R0 ;  /* 0x0000000004007986 */ /* 0x000fe4000c101904 */
[----:B------:R-:W0:Y:S01]  /*0830*/  LDC.64 R20, c[0x0][0x2c8] ;  /* 0x0000b200ff147b82 */ /* 0x000e220000000a00 */
[----:B--2---:R-:W-:Y:S01]  /*0840*/  IMAD.WIDE R8, R27, 0x4, R8 ;  /* 0x000000041b087825 */ /* 0x004fe200078e0208 */
[----:B------:R-:W-:Y:S01]  /*0850*/  LEA R27, R16, R27, 0x9 ;  /* 0x0000001b101b7211 */ /* 0x000fe200078e48ff */
[----:B------:R2:W-:Y:S02]  /*0860*/  STG.E desc[UR4][R28.64], R0 ;  /* 0x000000001c007986 */ /* 0x0005e4000c101904 */
[----:B----4-:R-:W-:-:S03]  /*0870*/  IMAD.WIDE R2, R11, 0x4, R18 ;  /* 0x000000040b027825 */ /* 0x010fc600078e0212 */
[----:B-1----:R-:W1:Y:S02]  /*0880*/  LDC.64 R6, c[0x0][0x2f8] ;  /* 0x0000be00ff067b82 */ /* 0x002e640000000a00 */
[----:B------:R-:W-:Y:S01]  /*0890*/  STG.E desc[UR4][R2.64], R0 ;  /* 0x0000000002007986 */ /* 0x000fe2000c101904 */
[----:B--2---:R-:W-:Y:S01]  /*08a0*/  LEA R29, R16, R27, 0x9 ;  /* 0x0000001b101d7211 */ /* 0x004fe200078e48ff */
[----:B---3--:R-:W-:-:S04]  /*08b0*/  IMAD.WIDE R14, R13, 0x4, R14 ;  /* 0x000000040d0e7825 */ /* 0x008fc800078e020e */
[----:B------:R-:W2:Y:S01]  /*08c0*/  LDC.64 R18, c[0x0][0x2d0] ;  /* 0x0000b400ff127b82 */ /* 0x000ea20000000a00 */
[----:B------:R-:W-:Y:S01]  /*08d0*/  IMAD R25, R16, 0x200, R29 ;  /* 0x0000020010197824 */ /* 0x000fe200078e021d */
[----:B------:R-:W-:Y:S01]  /*08e0*/  STG.E desc[UR4][R14.64], R0 ;  /* 0x000000000e007986 */ /* 0x000fe2000c101904 */
[----:B0-----:R-:W-:-:S05]  /*08f0*/  IMAD.WIDE R20, R27, 0x4, R20 ;  /* 0x000000041b147825 */ /* 0x001fca00078e0214 */
[----:B------:R-:W0:Y:S01]  /*0900*/  LDC.64 R12, c[0x0][0x2e0] ;  /* 0x0000b800ff0c7b82 */ /* 0x000e220000000a00 */
[----:B------:R3:W-:Y:S01]  /*0910*/  STG.E desc[UR4][R8.64], R0 ;  /* 0x0000000008007986 */ /* 0x0007e2000c101904 */
[----:B------:R-:W-:-:S03]  /*0920*/  LEA R23, R16, R25, 0x9 ;  /* 0x0000001910177211 */ /* 0x000fc600078e48ff */
[----:B------:R-:W-:Y:S01]  /*0930*/  STG.E desc[UR4][R20.64], R0 ;  /* 0x0000000014007986 */ /* 0x000fe2000c101904 */
[C---:B------:R-:W-:Y:S02]  /*0940*/  LEA R17, R16.reuse, R23, 0x9 ;  /* 0x0000001710117211 */ /* 0x040fe400078e48ff */
[----:B------:R-:W4:Y:S02]  /*0950*/  LDC.64 R10, c[0x0][0x2d8] ;  /* 0x0000b600ff0a7b82 */ /* 0x000f240000000a00 */
[----:B------:R-:W-:-:S06]  /*0960*/  LEA R27, R16, R17, 0x9 ;  /* 0x00000011101b7211 */ /* 0x000fcc00078e48ff */
[----:B---3--:R-:W3:Y:S01]  /*0970*/  LDC.64 R8, c[0x0][0x2e8] ;  /* 0x0000ba00ff087b82 */ /* 0x008ee20000000a00 */
[----:B--2---:R-:W-:Y:S01]  /*0980*/  IMAD.WIDE R18, R29, 0x4, R18 ;  /* 0x000000041d127825 */ /* 0x004fe200078e0212 */
[----:B------:R-:W-:-:S04]  /*0990*/  LEA R29, R16, R27, 0x9 ;  /* 0x0000001b101d7211 */ /* 0x000fc800078e48ff */
[----:B------:R-:W-:Y:S01]  /*09a0*/  STG.E desc[UR4][R18.64], R0 ;  /* 0x0000000012007986 */ /* 0x000fe2000c101904 */
[----:B-1----:R-:W-:Y:S01]  /*09b0*/  IMAD.WIDE R6, R29, 0x4, R6 ;  /* 0x000000041d067825 */ /* 0x002fe200078e0206 */
[----:B------:R-:W1:Y:S03]  /*09c0*/  LDC.64 R2, c[0x0][0x2f0] ;  /* 0x0000bc00ff027b82 */ /* 0x000e660000000a00 */
[----:B0-----:R-:W-:Y:S01]  /*09d0*/  IMAD.WIDE R12, R23, 0x4, R12 ;  /* 0x00000004170c7825 */ /* 0x001fe200078e020c */
[----:B------:R-:W-:-:S04]  /*09e0*/  LEA R23, R16, R29, 0x9 ;  /* 0x0000001d10177211 */ /* 0x000fc800078e48ff */
[----:B------:R-:W0:Y:S01]  /*09f0*/  LDC.64 R4, c[0x0][0x300] ;  /* 0x0000c000ff047b82 */ /* 0x000e220000000a00 */
[----:B----4-:R-:W-:Y:S01]  /*0a00*/  IMAD.WIDE R10, R25, 0x4, R10 ;  /* 0x00000004190a7825 */ /* 0x010fe200078e020a */
[----:B------:R-:W-:-:S04]  /*0a10*/  LEA R25, R16, R23, 0x9 ;  /* 0x0000001710197211 */ /* 0x000fc800078e48ff */
[----:B------:R-:W-:Y:S02]  /*0a20*/  STG.E desc[UR4][R10.64], R0 ;  /* 0x000000000a007986 */ /* 0x000fe4000c101904 */
[----:B------:R-:W2:Y:S01]  /*0a30*/  LDC.64 R14, c[0x0][0x308] ;  /* 0x0000c200ff0e7b82 */ /* 0x000ea20000000a00 */
[----:B---3--:R-:W-:Y:S01]  /*0a40*/  IMAD.WIDE R8, R17, 0x4, R8 ;  /* 0x0000000411087825 */ /* 0x008fe200078e0208 */
[----:B------:R-:W-:Y:S04]  /*0a50*/  STG.E desc[UR4][R12.64], R0 ;  /* 0x000000000c007986 */ /* 0x000fe8000c101904 */
[----:B------:R-:W-:Y:S01]  /*0a60*/  STG.E desc[UR4][R8.64], R0 ;  /* 0x0000000008007986 */ /* 0x000fe2000c101904 */
[----:B-1----:R-:W-:-:S05]  /*0a70*/  IMAD.WIDE R2, R27, 0x4, R2 ;  /* 0x000000041b027825 */ /* 0x002fca00078e0202 */
[----:B------:R-:W-:Y:S01]  /*0a80*/  STG.E desc[UR4][R2.64], R0 ;  /* 0x0000000002007986 */ /* 0x000fe2000c101904 */
[----:B0-----:R-:W-:-:S03]  /*0a90*/  IMAD.WIDE R4, R23, 0x4, R4 ;  /* 0x0000000417047825 */ /* 0x001fc600078e0204 */
[----:B------:R-:W-:Y:S04]  /*0aa0*/  STG.E desc[UR4][R6.64], R0 ;  /* 0x0000000006007986 */ /* 0x000fe8000c101904 */
[----:B------:R-:W-:Y:S01]  /*0ab0*/  STG.E desc[UR4][R4.64], R0 ;  /* 0x0000000004007986 */ /* 0x000fe2000c101904 */
[----:B--2---:R-:W-:-:S05]  /*0ac0*/  IMAD.WIDE R14, R25, 0x4, R14 ;  /* 0x00000004190e7825 */ /* 0x004fca00078e020e */
[----:B------:R-:W-:Y:S01]  /*0ad0*/  STG.E desc[UR4][R14.64], R0 ;  /* 0x000000000e007986 */ /* 0x000fe2000c101904 */
[----:B------:R-:W-:Y:S05]  /*0ae0*/  EXIT ;  /* 0x000000000000794d */ /* 0x000fea0003800000 */
.L_x_0:
[----:B------:R-:W-:-:S00]  /*0af0*/  BRA `(.L_x_0) ;  /* 0xfffffffc00fc7947 */ /* 0x000fc0000383ffff */
[----:B------:R-:W-:-:S00]  /*0b00*/  NOP ;  /* 0x0000000000007918 */ /* 0x000fc00000000000 */
[----:B------:R-:W-:-:S00]  /*0b10*/  NOP ;  /* 0x0000000000007918 */ /* 0x000fc00000000000 */
[----:B------:R-:W-:-:S00]  /*0b20*/  NOP ;  /* 0x0000000000007918 */ /* 0x000fc00000000000 */
[----:B------:R-:W-:-:S00]  /*0b30*/  NOP ;  /* 0x0000000000007918 */ /* 0x000fc00000000000 */
[----:B------:R-:W-:-:S00]  /*0b40*/  NOP ;  /* 0x0000000000007918 */ /* 0x000fc00000000000 */
[----:B------:R-:W-:-:S00]  /*0b50*/  NOP ;  /* 0x0000000000007918 */ /* 0x000fc00000000000 */
[----:B------:R-:W-:-:S00]  /*0b60*/  NOP ;  /* 0x0000000000007918 */ /* 0x000fc00000000000 */
[----:B------:R-:W-:-:S00]  /*0b70*/  NOP ;  /* 0x0000000000007918 */ /* 0x000fc00000000000 */
.L_x_1:


//--------------------- .nv.global.init           --------------------------
	.section	.nv.global.init,"aw",@progbits
.nv.global.init:
	.type		_$_str,@object
	.size		_$_str,(_$_str_$_2 - _$_str)
_$_str:
        /*0000*/ 	.byte	0x5f, 0x5f, 0x43, 0x55, 0x44, 0x41, 0x5f, 0x46, 0x54, 0x5a, 0x00
	.type		_$_str_$_2,@object
	.size		_$_str_$_2,(.L_1 - _$_str_$_2)
_$_str_$_2:
        /*000b*/ 	.byte	0x5f, 0x5f, 0x43, 0x55, 0x44, 0x41, 0x5f, 0x50, 0x52, 0x45, 0x43, 0x5f, 0x53, 0x51, 0x52, 0x54
        /*001b*/ 	.byte	0x00
.L_1:


//--------------------- .nv.constant0.triton_poi_fused__native_batch_norm_legit_no_training_avg_pool2d_cat_relu_29 --------------------------
	.section	.nv.constant0.triton_poi_fused__native_batch_norm_legit_no_training_avg_pool2d_cat_relu_29,"a",@progbits
	.sectionflags	@""
	.align	4
.nv.constant0.triton_poi_fused__native_batch_norm_legit_no_training_avg_pool2d_cat_relu_29:
	.zero		788
